//
// Generated by NVIDIA NVVM Compiler
//
// Compiler Build ID: CL-36424714
// Cuda compilation tools, release 13.0, V13.0.88
// Based on NVVM 20.0.0
//

.version 9.0
.target sm_100
.address_size 64

	// .globl	minmax_batch_f32

.visible .entry minmax_batch_f32(
	.param .u64 .ptr .align 1 minmax_batch_f32_param_0,
	.param .u64 .ptr .align 1 minmax_batch_f32_param_1,
	.param .u32 minmax_batch_f32_param_2,
	.param .u32 minmax_batch_f32_param_3,
	.param .u64 .ptr .align 1 minmax_batch_f32_param_4,
	.param .u32 minmax_batch_f32_param_5,
	.param .u64 .ptr .align 1 minmax_batch_f32_param_6,
	.param .u64 .ptr .align 1 minmax_batch_f32_param_7,
	.param .u64 .ptr .align 1 minmax_batch_f32_param_8,
	.param .u64 .ptr .align 1 minmax_batch_f32_param_9
)
{
	.reg .pred 	%p<33>;
	.reg .b32 	%r<37>;
	.reg .b32 	%f<59>;
	.reg .b64 	%rd<38>;

	ld.param.u64 	%rd8, [minmax_batch_f32_param_0];
	ld.param.u64 	%rd9, [minmax_batch_f32_param_1];
	ld.param.u32 	%r18, [minmax_batch_f32_param_2];
	ld.param.u32 	%r19, [minmax_batch_f32_param_3];
	ld.param.u64 	%rd7, [minmax_batch_f32_param_4];
	ld.param.u32 	%r20, [minmax_batch_f32_param_5];
	ld.param.u64 	%rd10, [minmax_batch_f32_param_6];
	ld.param.u64 	%rd11, [minmax_batch_f32_param_7];
	ld.param.u64 	%rd12, [minmax_batch_f32_param_8];
	ld.param.u64 	%rd13, [minmax_batch_f32_param_9];
	cvta.to.global.u64 	%rd1, %rd13;
	cvta.to.global.u64 	%rd2, %rd12;
	cvta.to.global.u64 	%rd3, %rd11;
	cvta.to.global.u64 	%rd4, %rd10;
	cvta.to.global.u64 	%rd5, %rd9;
	cvta.to.global.u64 	%rd6, %rd8;
	setp.lt.s32 	%p3, %r18, 1;
	@%p3 bra 	$L__BB0_17;
	mov.u32 	%r1, %ctaid.y;
	setp.ge.s32 	%p4, %r1, %r20;
	@%p4 bra 	$L__BB0_17;
	mul.lo.s32 	%r2, %r18, %r1;
	mov.u32 	%r3, %ctaid.x;
	mov.u32 	%r4, %ntid.x;
	mov.u32 	%r5, %tid.x;
	mad.lo.s32 	%r33, %r3, %r4, %r5;
	setp.ge.s32 	%p5, %r33, %r18;
	@%p5 bra 	$L__BB0_5;
	mov.u32 	%r21, %nctaid.x;
	mul.lo.s32 	%r7, %r4, %r21;
$L__BB0_4:
	add.s32 	%r22, %r33, %r2;
	mul.wide.s32 	%rd14, %r22, 4;
	add.s64 	%rd15, %rd4, %rd14;
	mov.b32 	%r23, 2147483647;
	st.global.u32 	[%rd15], %r23;
	add.s64 	%rd16, %rd3, %rd14;
	st.global.u32 	[%rd16], %r23;
	add.s64 	%rd17, %rd2, %rd14;
	st.global.u32 	[%rd17], %r23;
	add.s64 	%rd18, %rd1, %rd14;
	st.global.u32 	[%rd18], %r23;
	add.s32 	%r33, %r33, %r7;
	setp.lt.s32 	%p6, %r33, %r18;
	@%p6 bra 	$L__BB0_4;
$L__BB0_5:
	bar.sync 	0;
	or.b32  	%r24, %r5, %r3;
	setp.ne.s32 	%p7, %r24, 0;
	@%p7 bra 	$L__BB0_17;
	cvta.to.global.u64 	%rd19, %rd7;
	mul.wide.u32 	%rd20, %r1, 4;
	add.s64 	%rd21, %rd19, %rd20;
	ld.global.nc.u32 	%r10, [%rd21];
	setp.lt.s32 	%p8, %r10, 1;
	setp.ge.s32 	%p9, %r19, %r18;
	or.pred  	%p10, %p9, %p8;
	@%p10 bra 	$L__BB0_17;
	max.s32 	%r34, %r19, 0;
	mov.f32 	%f47, 0f7FFFFFFF;
	mov.f32 	%f48, %f47;
$L__BB0_8:
	setp.lt.s32 	%p11, %r34, %r10;
	add.s32 	%r25, %r34, %r10;
	setp.ge.s32 	%p12, %r25, %r18;
	or.pred  	%p13, %p11, %p12;
	mul.wide.u32 	%rd22, %r34, 4;
	add.s64 	%rd23, %rd6, %rd22;
	ld.global.nc.f32 	%f3, [%rd23];
	add.s64 	%rd24, %rd5, %rd22;
	ld.global.nc.f32 	%f4, [%rd24];
	abs.f32 	%f29, %f3;
	setp.equ.f32 	%p14, %f29, 0f7F800000;
	or.pred  	%p15, %p13, %p14;
	abs.f32 	%f31, %f4;
	setp.equ.f32 	%p16, %f31, 0f7F800000;
	or.pred  	%p17, %p15, %p16;
	mov.f32 	%f57, 0f7FFFFFFF;
	mov.f32 	%f58, %f57;
	@%p17 bra 	$L__BB0_16;
	mov.f32 	%f52, 0f7F800000;
	mov.b32 	%r35, 1;
	mov.f32 	%f51, %f52;
$L__BB0_10:
	sub.s32 	%r27, %r34, %r35;
	mul.wide.s32 	%rd25, %r27, 4;
	add.s64 	%rd26, %rd5, %rd25;
	ld.global.nc.f32 	%f7, [%rd26];
	add.s32 	%r28, %r35, %r34;
	mul.wide.u32 	%rd27, %r28, 4;
	add.s64 	%rd28, %rd5, %rd27;
	ld.global.nc.f32 	%f8, [%rd28];
	abs.f32 	%f34, %f7;
	setp.ne.f32 	%p18, %f34, 0f7F800000;
	abs.f32 	%f35, %f8;
	setp.ne.f32 	%p19, %f35, 0f7F800000;
	and.pred  	%p1, %p18, %p19;
	not.pred 	%p20, %p1;
	@%p20 bra 	$L__BB0_12;
	min.f32 	%f51, %f51, %f7;
	min.f32 	%f52, %f52, %f8;
	add.s32 	%r14, %r35, 1;
	setp.ne.s32 	%p21, %r35, %r10;
	mov.u32 	%r35, %r14;
	@%p21 bra 	$L__BB0_10;
$L__BB0_12:
	setp.lt.f32 	%p22, %f4, %f51;
	setp.lt.f32 	%p23, %f4, %f52;
	selp.f32 	%f38, %f4, 0f7FFFFFFF, %p23;
	selp.f32 	%f39, %f38, 0f7FFFFFFF, %p22;
	selp.f32 	%f57, %f39, 0f7FFFFFFF, %p1;
	mov.f32 	%f56, 0fFF800000;
	mov.b32 	%r36, 1;
	mov.f32 	%f55, %f56;
$L__BB0_13:
	sub.s32 	%r30, %r34, %r36;
	mul.wide.s32 	%rd29, %r30, 4;
	add.s64 	%rd30, %rd6, %rd29;
	ld.global.nc.f32 	%f16, [%rd30];
	add.s32 	%r31, %r36, %r34;
	mul.wide.u32 	%rd31, %r31, 4;
	add.s64 	%rd32, %rd6, %rd31;
	ld.global.nc.f32 	%f17, [%rd32];
	abs.f32 	%f40, %f16;
	setp.ne.f32 	%p24, %f40, 0f7F800000;
	abs.f32 	%f41, %f17;
	setp.ne.f32 	%p25, %f41, 0f7F800000;
	and.pred  	%p2, %p24, %p25;
	not.pred 	%p26, %p2;
	@%p26 bra 	$L__BB0_15;
	max.f32 	%f55, %f55, %f16;
	max.f32 	%f56, %f56, %f17;
	add.s32 	%r16, %r36, 1;
	setp.ne.s32 	%p27, %r36, %r10;
	mov.u32 	%r36, %r16;
	@%p27 bra 	$L__BB0_13;
$L__BB0_15:
	setp.gt.f32 	%p28, %f3, %f55;
	setp.gt.f32 	%p29, %f3, %f56;
	selp.f32 	%f43, %f3, 0f7FFFFFFF, %p29;
	selp.f32 	%f44, %f43, 0f7FFFFFFF, %p28;
	selp.f32 	%f58, %f44, 0f7FFFFFFF, %p2;
$L__BB0_16:
	add.s32 	%r32, %r34, %r2;
	mul.wide.u32 	%rd33, %r32, 4;
	add.s64 	%rd34, %rd4, %rd33;
	st.global.f32 	[%rd34], %f57;
	add.s64 	%rd35, %rd3, %rd33;
	st.global.f32 	[%rd35], %f58;
	abs.f32 	%f45, %f57;
	setp.equ.f32 	%p30, %f45, 0f7F800000;
	selp.f32 	%f47, %f47, %f57, %p30;
	abs.f32 	%f46, %f58;
	setp.equ.f32 	%p31, %f46, 0f7F800000;
	selp.f32 	%f48, %f48, %f58, %p31;
	add.s64 	%rd36, %rd2, %rd33;
	st.global.f32 	[%rd36], %f47;
	add.s64 	%rd37, %rd1, %rd33;
	st.global.f32 	[%rd37], %f48;
	add.s32 	%r34, %r34, 1;
	setp.lt.s32 	%p32, %r34, %r18;
	@%p32 bra 	$L__BB0_8;
$L__BB0_17:
	ret;

}
	// .globl	minmax_many_series_one_param_time_major_f32
.visible .entry minmax_many_series_one_param_time_major_f32(
	.param .u64 .ptr .align 1 minmax_many_series_one_param_time_major_f32_param_0,
	.param .u64 .ptr .align 1 minmax_many_series_one_param_time_major_f32_param_1,
	.param .u64 .ptr .align 1 minmax_many_series_one_param_time_major_f32_param_2,
	.param .u32 minmax_many_series_one_param_time_major_f32_param_3,
	.param .u32 minmax_many_series_one_param_time_major_f32_param_4,
	.param .u32 minmax_many_series_one_param_time_major_f32_param_5,
	.param .u64 .ptr .align 1 minmax_many_series_one_param_time_major_f32_param_6,
	.param .u64 .ptr .align 1 minmax_many_series_one_param_time_major_f32_param_7,
	.param .u64 .ptr .align 1 minmax_many_series_one_param_time_major_f32_param_8,
	.param .u64 .ptr .align 1 minmax_many_series_one_param_time_major_f32_param_9
)
{
	.reg .pred 	%p<33>;
	.reg .b32 	%r<36>;
	.reg .b32 	%f<59>;
	.reg .b64 	%rd<38>;

	ld.param.u64 	%rd8, [minmax_many_series_one_param_time_major_f32_param_0];
	ld.param.u64 	%rd9, [minmax_many_series_one_param_time_major_f32_param_1];
	ld.param.u64 	%rd7, [minmax_many_series_one_param_time_major_f32_param_2];
	ld.param.u32 	%r14, [minmax_many_series_one_param_time_major_f32_param_3];
	ld.param.u32 	%r15, [minmax_many_series_one_param_time_major_f32_param_4];
	ld.param.u32 	%r16, [minmax_many_series_one_param_time_major_f32_param_5];
	ld.param.u64 	%rd10, [minmax_many_series_one_param_time_major_f32_param_6];
	ld.param.u64 	%rd11, [minmax_many_series_one_param_time_major_f32_param_7];
	ld.param.u64 	%rd12, [minmax_many_series_one_param_time_major_f32_param_8];
	ld.param.u64 	%rd13, [minmax_many_series_one_param_time_major_f32_param_9];
	cvta.to.global.u64 	%rd1, %rd13;
	cvta.to.global.u64 	%rd2, %rd12;
	cvta.to.global.u64 	%rd3, %rd11;
	cvta.to.global.u64 	%rd4, %rd10;
	cvta.to.global.u64 	%rd5, %rd9;
	cvta.to.global.u64 	%rd6, %rd8;
	mov.u32 	%r1, %ctaid.x;
	setp.ge.s32 	%p3, %r1, %r14;
	min.s32 	%r17, %r15, %r16;
	setp.lt.s32 	%p4, %r17, 1;
	or.pred  	%p5, %p4, %p3;
	@%p5 bra 	$L__BB1_15;
	cvta.to.global.u64 	%rd14, %rd7;
	mul.wide.u32 	%rd15, %r1, 4;
	add.s64 	%rd16, %rd14, %rd15;
	ld.global.nc.u32 	%r18, [%rd16];
	max.s32 	%r33, %r18, 0;
	mov.u32 	%r3, %tid.x;
	setp.ge.u32 	%p6, %r3, %r15;
	@%p6 bra 	$L__BB1_4;
	mov.u32 	%r4, %ntid.x;
	mov.u32 	%r32, %r3;
$L__BB1_3:
	mad.lo.s32 	%r19, %r32, %r14, %r1;
	mul.wide.s32 	%rd17, %r19, 4;
	add.s64 	%rd18, %rd4, %rd17;
	mov.b32 	%r20, 2147483647;
	st.global.u32 	[%rd18], %r20;
	add.s64 	%rd19, %rd3, %rd17;
	st.global.u32 	[%rd19], %r20;
	add.s64 	%rd20, %rd2, %rd17;
	st.global.u32 	[%rd20], %r20;
	add.s64 	%rd21, %rd1, %rd17;
	st.global.u32 	[%rd21], %r20;
	add.s32 	%r32, %r32, %r4;
	setp.lt.s32 	%p7, %r32, %r15;
	@%p7 bra 	$L__BB1_3;
$L__BB1_4:
	bar.sync 	0;
	setp.ne.s32 	%p8, %r3, 0;
	setp.ge.u32 	%p9, %r33, %r15;
	or.pred  	%p10, %p8, %p9;
	@%p10 bra 	$L__BB1_15;
	mov.f32 	%f47, 0f7FFFFFFF;
	mov.f32 	%f48, %f47;
$L__BB1_6:
	mad.lo.s32 	%r8, %r33, %r14, %r1;
	setp.lt.s32 	%p11, %r33, %r16;
	add.s32 	%r21, %r33, %r16;
	setp.ge.s32 	%p12, %r21, %r15;
	or.pred  	%p13, %p11, %p12;
	mul.wide.u32 	%rd22, %r8, 4;
	add.s64 	%rd23, %rd6, %rd22;
	ld.global.nc.f32 	%f3, [%rd23];
	add.s64 	%rd24, %rd5, %rd22;
	ld.global.nc.f32 	%f4, [%rd24];
	abs.f32 	%f29, %f3;
	setp.equ.f32 	%p14, %f29, 0f7F800000;
	or.pred  	%p15, %p13, %p14;
	abs.f32 	%f31, %f4;
	setp.equ.f32 	%p16, %f31, 0f7F800000;
	or.pred  	%p17, %p15, %p16;
	mov.f32 	%f57, 0f7FFFFFFF;
	mov.f32 	%f58, %f57;
	@%p17 bra 	$L__BB1_14;
	mov.f32 	%f52, 0f7F800000;
	mov.b32 	%r34, 1;
	mov.f32 	%f51, %f52;
$L__BB1_8:
	sub.s32 	%r23, %r33, %r34;
	mad.lo.s32 	%r24, %r23, %r14, %r1;
	mul.wide.s32 	%rd25, %r24, 4;
	add.s64 	%rd26, %rd5, %rd25;
	ld.global.nc.f32 	%f7, [%rd26];
	add.s32 	%r25, %r34, %r33;
	mad.lo.s32 	%r26, %r25, %r14, %r1;
	mul.wide.s32 	%rd27, %r26, 4;
	add.s64 	%rd28, %rd5, %rd27;
	ld.global.nc.f32 	%f8, [%rd28];
	abs.f32 	%f34, %f7;
	setp.ne.f32 	%p18, %f34, 0f7F800000;
	abs.f32 	%f35, %f8;
	setp.ne.f32 	%p19, %f35, 0f7F800000;
	and.pred  	%p1, %p18, %p19;
	not.pred 	%p20, %p1;
	@%p20 bra 	$L__BB1_10;
	min.f32 	%f51, %f51, %f7;
	min.f32 	%f52, %f52, %f8;
	add.s32 	%r10, %r34, 1;
	setp.ne.s32 	%p21, %r34, %r16;
	mov.u32 	%r34, %r10;
	@%p21 bra 	$L__BB1_8;
$L__BB1_10:
	setp.lt.f32 	%p22, %f4, %f51;
	setp.lt.f32 	%p23, %f4, %f52;
	selp.f32 	%f38, %f4, 0f7FFFFFFF, %p23;
	selp.f32 	%f39, %f38, 0f7FFFFFFF, %p22;
	selp.f32 	%f57, %f39, 0f7FFFFFFF, %p1;
	mov.f32 	%f56, 0fFF800000;
	mov.b32 	%r35, 1;
	mov.f32 	%f55, %f56;
$L__BB1_11:
	sub.s32 	%r28, %r33, %r35;
	mad.lo.s32 	%r29, %r28, %r14, %r1;
	mul.wide.s32 	%rd29, %r29, 4;
	add.s64 	%rd30, %rd6, %rd29;
	ld.global.nc.f32 	%f16, [%rd30];
	add.s32 	%r30, %r35, %r33;
	mad.lo.s32 	%r31, %r30, %r14, %r1;
	mul.wide.s32 	%rd31, %r31, 4;
	add.s64 	%rd32, %rd6, %rd31;
	ld.global.nc.f32 	%f17, [%rd32];
	abs.f32 	%f40, %f16;
	setp.ne.f32 	%p24, %f40, 0f7F800000;
	abs.f32 	%f41, %f17;
	setp.ne.f32 	%p25, %f41, 0f7F800000;
	and.pred  	%p2, %p24, %p25;
	not.pred 	%p26, %p2;
	@%p26 bra 	$L__BB1_13;
	max.f32 	%f55, %f55, %f16;
	max.f32 	%f56, %f56, %f17;
	add.s32 	%r12, %r35, 1;
	setp.ne.s32 	%p27, %r35, %r16;
	mov.u32 	%r35, %r12;
	@%p27 bra 	$L__BB1_11;
$L__BB1_13:
	setp.gt.f32 	%p28, %f3, %f55;
	setp.gt.f32 	%p29, %f3, %f56;
	selp.f32 	%f43, %f3, 0f7FFFFFFF, %p29;
	selp.f32 	%f44, %f43, 0f7FFFFFFF, %p28;
	selp.f32 	%f58, %f44, 0f7FFFFFFF, %p2;
$L__BB1_14:
	add.s64 	%rd34, %rd4, %rd22;
	st.global.f32 	[%rd34], %f57;
	add.s64 	%rd35, %rd3, %rd22;
	st.global.f32 	[%rd35], %f58;
	abs.f32 	%f45, %f57;
	setp.equ.f32 	%p30, %f45, 0f7F800000;
	selp.f32 	%f47, %f47, %f57, %p30;
	abs.f32 	%f46, %f58;
	setp.equ.f32 	%p31, %f46, 0f7F800000;
	selp.f32 	%f48, %f48, %f58, %p31;
	add.s64 	%rd36, %rd2, %rd22;
	st.global.f32 	[%rd36], %f47;
	add.s64 	%rd37, %rd1, %rd22;
	st.global.f32 	[%rd37], %f48;
	add.s32 	%r33, %r33, 1;
	setp.lt.s32 	%p32, %r33, %r15;
	@%p32 bra 	$L__BB1_6;
$L__BB1_15:
	ret;

}


// ===== COMPILED SASS (sm_100) =====

	.target	sm_100

	.elftype	@"ET_EXEC"


//--------------------- .note.nv.tkinfo           --------------------------
	.section	.note.nv.tkinfo,"",@"SHT_NOTE"
	.sectionflags	@"SHF_NOTE_NV_TKINFO"
	.tkinfo
        /*0018*/ 	.word	0x00000002
        /*0030*/ 	.string	""
        /*0030*/ 	.string	"ptxas"
        /*0030*/ 	.string	"Cuda compilation tools, release 13.0, V13.0.88"
        /*0030*/ 	.string	"Build cuda_13.0.r13.0/compiler.36424714_0"
        /*0030*/ 	.string	"-arch sm_100 -m 64 "



//--------------------- .note.nv.cuinfo           --------------------------
	.section	.note.nv.cuinfo,"",@"SHT_NOTE"
	.sectionflags	@"SHF_NOTE_NV_CUINFO"
        /*0018*/ 	.short	0x0002
        /*001a*/ 	.short	0x0064
        /*001c*/ 	.short	0x0082
	.zero		2


//--------------------- .nv.info                  --------------------------
	.section	.nv.info,"",@"SHT_CUDA_INFO"
	.align	4


	//----- nvinfo : EIATTR_REGCOUNT
	.align		4
        /*0000*/ 	.byte	0x04, 0x2f
        /*0002*/ 	.short	(.L_1 - .L_0)
	.align		4
.L_0:
        /*0004*/ 	.word	index@(minmax_batch_f32)
        /*0008*/ 	.word	0x0000001a


	//----- nvinfo : EIATTR_FRAME_SIZE
	.align		4
.L_1:
        /*000c*/ 	.byte	0x04, 0x11
        /*000e*/ 	.short	(.L_3 - .L_2)
	.align		4
.L_2:
        /*0010*/ 	.word	index@(minmax_batch_f32)
        /*0014*/ 	.word	0x00000000


	//----- nvinfo : EIATTR_REGCOUNT
	.align		4
.L_3:
        /*0018*/ 	.byte	0x04, 0x2f
        /*001a*/ 	.short	(.L_5 - .L_4)
	.align		4
.L_4:
        /*001c*/ 	.word	index@(minmax_many_series_one_param_time_major_f32)
        /*0020*/ 	.word	0x0000001a


	//----- nvinfo : EIATTR_FRAME_SIZE
	.align		4
.L_5:
        /*0024*/ 	.byte	0x04, 0x11
        /*0026*/ 	.short	(.L_7 - .L_6)
	.align		4
.L_6:
        /*0028*/ 	.word	index@(minmax_many_series_one_param_time_major_f32)
        /*002c*/ 	.word	0x00000000


	//----- nvinfo : EIATTR_MIN_STACK_SIZE
	.align		4
.L_7:
        /*0030*/ 	.byte	0x04, 0x12
        /*0032*/ 	.short	(.L_9 - .L_8)
	.align		4
.L_8:
        /*0034*/ 	.word	index@(minmax_many_series_one_param_time_major_f32)
        /*0038*/ 	.word	0x00000000


	//----- nvinfo : EIATTR_MIN_STACK_SIZE
	.align		4
.L_9:
        /*003c*/ 	.byte	0x04, 0x12
        /*003e*/ 	.short	(.L_11 - .L_10)
	.align		4
.L_10:
        /*0040*/ 	.word	index@(minmax_batch_f32)
        /*0044*/ 	.word	0x00000000
.L_11:


//--------------------- .nv.compat                --------------------------
	.section	.nv.compat,"",@"SHT_CUDA_COMPAT_INFO"
	.align	4
        /*0000*/ 	.byte	0x02, 0x09, 0x00, 0x00, 0x02, 0x02, 0x01, 0x00, 0x02, 0x05, 0x05, 0x00, 0x03, 0x07, 0x01, 0x01
        /*0010*/ 	.byte	0x02, 0x03, 0x00, 0x00, 0x02, 0x06, 0x01, 0x00, 0x04, 0x0b, 0x08, 0x00, 0x01, 0x00, 0x00, 0x00
        /*0020*/ 	.byte	0x00, 0x00, 0x00, 0x00


//--------------------- .nv.info.minmax_many_series_one_param_time_major_f32 --------------------------
	.section	.nv.info.minmax_many_series_one_param_time_major_f32,"",@"SHT_CUDA_INFO"
	.sectionflags	@""
	.align	4


	//----- nvinfo : EIATTR_CUDA_API_VERSION
	.align		4
        /*0000*/ 	.byte	0x04, 0x37
        /*0002*/ 	.short	(.L_13 - .L_12)
.L_12:
        /*0004*/ 	.word	0x00000082


	//----- nvinfo : EIATTR_KPARAM_INFO
	.align		4
.L_13:
        /*0008*/ 	.byte	0x04, 0x17
        /*000a*/ 	.short	(.L_15 - .L_14)
.L_14:
        /*000c*/ 	.word	0x00000000
        /*0010*/ 	.short	0x0009
        /*0012*/ 	.short	0x0040
        /*0014*/ 	.byte	0x00, 0xf5, 0x21, 0x00


	//----- nvinfo : EIATTR_KPARAM_INFO
	.align		4
.L_15:
        /*0018*/ 	.byte	0x04, 0x17
        /*001a*/ 	.short	(.L_17 - .L_16)
.L_16:
        /*001c*/ 	.word	0x00000000
        /*0020*/ 	.short	0x0008
        /*0022*/ 	.short	0x0038
        /*0024*/ 	.byte	0x00, 0xf5, 0x21, 0x00


	//----- nvinfo : EIATTR_KPARAM_INFO
	.align		4
.L_17:
        /*0028*/ 	.byte	0x04, 0x17
        /*002a*/ 	.short	(.L_19 - .L_18)
.L_18:
        /*002c*/ 	.word	0x00000000
        /*0030*/ 	.short	0x0007
        /*0032*/ 	.short	0x0030
        /*0034*/ 	.byte	0x00, 0xf5, 0x21, 0x00


	//----- nvinfo : EIATTR_KPARAM_INFO
	.align		4
.L_19:
        /*0038*/ 	.byte	0x04, 0x17
        /*003a*/ 	.short	(.L_21 - .L_20)
.L_20:
        /*003c*/ 	.word	0x00000000
        /*0040*/ 	.short	0x0006
        /*0042*/ 	.short	0x0028
        /*0044*/ 	.byte	0x00, 0xf5, 0x21, 0x00


	//----- nvinfo : EIATTR_KPARAM_INFO
	.align		4
.L_21:
        /*0048*/ 	.byte	0x04, 0x17
        /*004a*/ 	.short	(.L_23 - .L_22)
.L_22:
        /*004c*/ 	.word	0x00000000
        /*0050*/ 	.short	0x0005
        /*0052*/ 	.short	0x0020
        /*0054*/ 	.byte	0x00, 0xf0, 0x11, 0x00


	//----- nvinfo : EIATTR_KPARAM_INFO
	.align		4
.L_23:
        /*0058*/ 	.byte	0x04, 0x17
        /*005a*/ 	.short	(.L_25 - .L_24)
.L_24:
        /*005c*/ 	.word	0x00000000
        /*0060*/ 	.short	0x0004
        /*0062*/ 	.short	0x001c
        /*0064*/ 	.byte	0x00, 0xf0, 0x11, 0x00


	//----- nvinfo : EIATTR_KPARAM_INFO
	.align		4
.L_25:
        /*0068*/ 	.byte	0x04, 0x17
        /*006a*/ 	.short	(.L_27 - .L_26)
.L_26:
        /*006c*/ 	.word	0x00000000
        /*0070*/ 	.short	0x0003
        /*0072*/ 	.short	0x0018
        /*0074*/ 	.byte	0x00, 0xf0, 0x11, 0x00


	//----- nvinfo : EIATTR_KPARAM_INFO
	.align		4
.L_27:
        /*0078*/ 	.byte	0x04, 0x17
        /*007a*/ 	.short	(.L_29 - .L_28)
.L_28:
        /*007c*/ 	.word	0x00000000
        /*0080*/ 	.short	0x0002
        /*0082*/ 	.short	0x0010
        /*0084*/ 	.byte	0x00, 0xf5, 0x21, 0x00


	//----- nvinfo : EIATTR_KPARAM_INFO
	.align		4
.L_29:
        /*0088*/ 	.byte	0x04, 0x17
        /*008a*/ 	.short	(.L_31 - .L_30)
.L_30:
        /*008c*/ 	.word	0x00000000
        /*0090*/ 	.short	0x0001
        /*0092*/ 	.short	0x0008
        /*0094*/ 	.byte	0x00, 0xf5, 0x21, 0x00


	//----- nvinfo : EIATTR_KPARAM_INFO
	.align		4
.L_31:
        /*0098*/ 	.byte	0x04, 0x17
        /*009a*/ 	.short	(.L_33 - .L_32)
.L_32:
        /*009c*/ 	.word	0x00000000
        /*00a0*/ 	.short	0x0000
        /*00a2*/ 	.short	0x0000
        /*00a4*/ 	.byte	0x00, 0xf5, 0x21, 0x00


	//----- nvinfo : EIATTR_SPARSE_MMA_MASK
	.align		4
.L_33:
        /*00a8*/ 	.byte	0x03, 0x50
        /*00aa*/ 	.short	0x0000


	//----- nvinfo : EIATTR_MAXREG_COUNT
	.align		4
        /*00ac*/ 	.byte	0x03, 0x1b
        /*00ae*/ 	.short	0x00ff


	//----- nvinfo : EIATTR_NUM_BARRIERS
	.align		4
        /*00b0*/ 	.byte	0x02, 0x4c
        /*00b2*/ 	.byte	0x01
	.zero		1


	//----- nvinfo : EIATTR_MERCURY_ISA_VERSION
	.align		4
        /*00b4*/ 	.byte	0x03, 0x5f
        /*00b6*/ 	.short	0x0101


	//----- nvinfo : EIATTR_VRC_CTA_INIT_COUNT
	.align		4
        /*00b8*/ 	.byte	0x02, 0x4a
	.zero		1
	.zero		1


	//----- nvinfo : EIATTR_EXIT_INSTR_OFFSETS
	.align		4
        /*00bc*/ 	.byte	0x04, 0x1c
        /*00be*/ 	.short	(.L_35 - .L_34)


	//   ....[0]....
.L_34:
        /*00c0*/ 	.word	0x00000070


	//   ....[1]....
        /*00c4*/ 	.word	0x00000280


	//   ....[2]....
        /*00c8*/ 	.word	0x00000880


	//----- nvinfo : EIATTR_CRS_STACK_SIZE
	.align		4
.L_35:
        /*00cc*/ 	.byte	0x04, 0x1e
        /*00ce*/ 	.short	(.L_37 - .L_36)
.L_36:
        /*00d0*/ 	.word	0x00000000


	//----- nvinfo : EIATTR_CBANK_PARAM_SIZE
	.align		4
.L_37:
        /*00d4*/ 	.byte	0x03, 0x19
        /*00d6*/ 	.short	0x0048


	//----- nvinfo : EIATTR_PARAM_CBANK
	.align		4
        /*00d8*/ 	.byte	0x04, 0x0a
        /*00da*/ 	.short	(.L_39 - .L_38)
	.align		4
.L_38:
        /*00dc*/ 	.word	index@(.nv.constant0.minmax_many_series_one_param_time_major_f32)
        /*00e0*/ 	.short	0x0380
        /*00e2*/ 	.short	0x0048


	//----- nvinfo : EIATTR_SW_WAR
	.align		4
.L_39:
        /*00e4*/ 	.byte	0x04, 0x36
        /*00e6*/ 	.short	(.L_41 - .L_40)
.L_40:
        /*00e8*/ 	.word	0x00000008
.L_41:


//--------------------- .nv.info.minmax_batch_f32 --------------------------
	.section	.nv.info.minmax_batch_f32,"",@"SHT_CUDA_INFO"
	.sectionflags	@""
	.align	4


	//----- nvinfo : EIATTR_CUDA_API_VERSION
	.align		4
        /*0000*/ 	.byte	0x04, 0x37
        /*0002*/ 	.short	(.L_43 - .L_42)
.L_42:
        /*0004*/ 	.word	0x00000082


	//----- nvinfo : EIATTR_KPARAM_INFO
	.align		4
.L_43:
        /*0008*/ 	.byte	0x04, 0x17
        /*000a*/ 	.short	(.L_45 - .L_44)
.L_44:
        /*000c*/ 	.word	0x00000000
        /*0010*/ 	.short	0x0009
        /*0012*/ 	.short	0x0040
        /*0014*/ 	.byte	0x00, 0xf5, 0x21, 0x00


	//----- nvinfo : EIATTR_KPARAM_INFO
	.align		4
.L_45:
        /*0018*/ 	.byte	0x04, 0x17
        /*001a*/ 	.short	(.L_47 - .L_46)
.L_46:
        /*001c*/ 	.word	0x00000000
        /*0020*/ 	.short	0x0008
        /*0022*/ 	.short	0x0038
        /*0024*/ 	.byte	0x00, 0xf5, 0x21, 0x00


	//----- nvinfo : EIATTR_KPARAM_INFO
	.align		4
.L_47:
        /*0028*/ 	.byte	0x04, 0x17
        /*002a*/ 	.short	(.L_49 - .L_48)
.L_48:
        /*002c*/ 	.word	0x00000000
        /*0030*/ 	.short	0x0007
        /*0032*/ 	.short	0x0030
        /*0034*/ 	.byte	0x00, 0xf5, 0x21, 0x00


	//----- nvinfo : EIATTR_KPARAM_INFO
	.align		4
.L_49:
        /*0038*/ 	.byte	0x04, 0x17
        /*003a*/ 	.short	(.L_51 - .L_50)
.L_50:
        /*003c*/ 	.word	0x00000000
        /*0040*/ 	.short	0x0006
        /*0042*/ 	.short	0x0028
        /*0044*/ 	.byte	0x00, 0xf5, 0x21, 0x00


	//----- nvinfo : EIATTR_KPARAM_INFO
	.align		4
.L_51:
        /*0048*/ 	.byte	0x04, 0x17
        /*004a*/ 	.short	(.L_53 - .L_52)
.L_52:
        /*004c*/ 	.word	0x00000000
        /*0050*/ 	.short	0x0005
        /*0052*/ 	.short	0x0020
        /*0054*/ 	.byte	0x00, 0xf0, 0x11, 0x00


	//----- nvinfo : EIATTR_KPARAM_INFO
	.align		4
.L_53:
        /*0058*/ 	.byte	0x04, 0x17
        /*005a*/ 	.short	(.L_55 - .L_54)
.L_54:
        /*005c*/ 	.word	0x00000000
        /*0060*/ 	.short	0x0004
        /*0062*/ 	.short	0x0018
        /*0064*/ 	.byte	0x00, 0xf5, 0x21, 0x00


	//----- nvinfo : EIATTR_KPARAM_INFO
	.align		4
.L_55:
        /*0068*/ 	.byte	0x04, 0x17
        /*006a*/ 	.short	(.L_57 - .L_56)
.L_56:
        /*006c*/ 	.word	0x00000000
        /*0070*/ 	.short	0x0003
        /*0072*/ 	.short	0x0014
        /*0074*/ 	.byte	0x00, 0xf0, 0x11, 0x00


	//----- nvinfo : EIATTR_KPARAM_INFO
	.align		4
.L_57:
        /*0078*/ 	.byte	0x04, 0x17
        /*007a*/ 	.short	(.L_59 - .L_58)
.L_58:
        /*007c*/ 	.word	0x00000000
        /*0080*/ 	.short	0x0002
        /*0082*/ 	.short	0x0010
        /*0084*/ 	.byte	0x00, 0xf0, 0x11, 0x00


	//----- nvinfo : EIATTR_KPARAM_INFO
	.align		4
.L_59:
        /*0088*/ 	.byte	0x04, 0x17
        /*008a*/ 	.short	(.L_61 - .L_60)
.L_60:
        /*008c*/ 	.word	0x00000000
        /*0090*/ 	.short	0x0001
        /*0092*/ 	.short	0x0008
        /*0094*/ 	.byte	0x00, 0xf5, 0x21, 0x00


	//----- nvinfo : EIATTR_KPARAM_INFO
	.align		4
.L_61:
        /*0098*/ 	.byte	0x04, 0x17
        /*009a*/ 	.short	(.L_63 - .L_62)
.L_62:
        /*009c*/ 	.word	0x00000000
        /*00a0*/ 	.short	0x0000
        /*00a2*/ 	.short	0x0000
        /*00a4*/ 	.byte	0x00, 0xf5, 0x21, 0x00


	//----- nvinfo : EIATTR_SPARSE_MMA_MASK
	.align		4
.L_63:
        /*00a8*/ 	.byte	0x03, 0x50
        /*00aa*/ 	.short	0x0000


	//----- nvinfo : EIATTR_MAXREG_COUNT
	.align		4
        /*00ac*/ 	.byte	0x03, 0x1b
        /*00ae*/ 	.short	0x00ff


	//----- nvinfo : EIATTR_NUM_BARRIERS
	.align		4
        /*00b0*/ 	.byte	0x02, 0x4c
        /*00b2*/ 	.byte	0x01
	.zero		1


	//----- nvinfo : EIATTR_MERCURY_ISA_VERSION
	.align		4
        /*00b4*/ 	.byte	0x03, 0x5f
        /*00b6*/ 	.short	0x0101


	//----- nvinfo : EIATTR_VRC_CTA_INIT_COUNT
	.align		4
        /*00b8*/ 	.byte	0x02, 0x4a
	.zero		1
	.zero		1


	//----- nvinfo : EIATTR_EXIT_INSTR_OFFSETS
	.align		4
        /*00bc*/ 	.byte	0x04, 0x1c
        /*00be*/ 	.short	(.L_65 - .L_64)


	//   ....[0]....
.L_64:
        /*00c0*/ 	.word	0x00000030


	//   ....[1]....
        /*00c4*/ 	.word	0x00000070


	//   ....[2]....
        /*00c8*/ 	.word	0x00000260


	//   ....[3]....
        /*00cc*/ 	.word	0x000002d0


	//   ....[4]....
        /*00d0*/ 	.word	0x00000850


	//----- nvinfo : EIATTR_CRS_STACK_SIZE
	.align		4
.L_65:
        /*00d4*/ 	.byte	0x04, 0x1e
        /*00d6*/ 	.short	(.L_67 - .L_66)
.L_66:
        /*00d8*/ 	.word	0x00000000


	//----- nvinfo : EIATTR_CBANK_PARAM_SIZE
	.align		4
.L_67:
        /*00dc*/ 	.byte	0x03, 0x19
        /*00de*/ 	.short	0x0048


	//----- nvinfo : EIATTR_PARAM_CBANK
	.align		4
        /*00e0*/ 	.byte	0x04, 0x0a
        /*00e2*/ 	.short	(.L_69 - .L_68)
	.align		4
.L_68:
        /*00e4*/ 	.word	index@(.nv.constant0.minmax_batch_f32)
        /*00e8*/ 	.short	0x0380
        /*00ea*/ 	.short	0x0048


	//----- nvinfo : EIATTR_SW_WAR
	.align		4
.L_69:
        /*00ec*/ 	.byte	0x04, 0x36
        /*00ee*/ 	.short	(.L_71 - .L_70)
.L_70:
        /*00f0*/ 	.word	0x00000008
.L_71:


//--------------------- .nv.callgraph             --------------------------
	.section	.nv.callgraph,"",@"SHT_CUDA_CALLGRAPH"
	.align	4
	.sectionentsize	8
	.align		4
        /*0000*/ 	.word	0x00000000
	.align		4
        /*0004*/ 	.word	0xffffffff
	.align		4
        /*0008*/ 	.word	0x00000000
	.align		4
        /*000c*/ 	.word	0xfffffffe
	.align		4
        /*0010*/ 	.word	0x00000000
	.align		4
        /*0014*/ 	.word	0xfffffffd
	.align		4
        /*0018*/ 	.word	0x00000000
	.align		4
        /*001c*/ 	.word	0xfffffffc


//--------------------- .text.minmax_many_series_one_param_time_major_f32 --------------------------
	.section	.text.minmax_many_series_one_param_time_major_f32,"ax",@progbits
	.align	128
        .global         minmax_many_series_one_param_time_major_f32
        .type           minmax_many_series_one_param_time_major_f32,@function
        .size           minmax_many_series_one_param_time_major_f32,(.L_x_20 - minmax_many_series_one_param_time_major_f32)
        .other          minmax_many_series_one_param_time_major_f32,@"STO_CUDA_ENTRY STV_DEFAULT"
minmax_many_series_one_param_time_major_f32:
.text.minmax_many_series_one_param_time_major_f32:
[----:B------:R-:W-:Y:S01]  /*0000*/  LDC R1, c[0x0][0x37c] ;  /* 0x0000df00ff017b82 */ /* 0x000fe20000000800 */
[----:B------:R-:W0:Y:S07]  /*0010*/  S2R R0, SR_CTAID.X ;  /* 0x0000000000007919 */ /* 0x000e2e0000002500 */
[----:B------:R-:W1:Y:S01]  /*0020*/  LDC R2, c[0x0][0x3a0] ;  /* 0x0000e800ff027b82 */ /* 0x000e620000000800 */
[----:B------:R-:W1:Y:S02]  /*0030*/  LDCU.64 UR4, c[0x0][0x398] ;  /* 0x00007300ff0477ac */ /* 0x000e640008000a00 */
[----:B-1----:R-:W-:-:S02]  /*0040*/  VIMNMX R2, PT, PT, R2, UR5, PT ;  /* 0x0000000502027c48 */ /* 0x002fc4000bfe0100 */
[----:B0-----:R-:W-:-:S04]  /*0050*/  ISETP.GE.AND P0, PT, R0, UR4, PT ;  /* 0x0000000400007c0c */ /* 0x001fc8000bf06270 */
[----:B------:R-:W-:-:S13]  /*0060*/  ISETP.LT.OR P0, PT, R2, 0x1, P0 ;  /* 0x000000010200780c */ /* 0x000fda0000701670 */
[----:B------:R-:W-:Y:S05]  /*0070*/  @P0 EXIT ;  /* 0x000000000000094d */ /* 0x000fea0003800000 */
[----:B------:R-:W0:Y:S01]  /*0080*/  LDC.64 R4, c[0x0][0x390] ;  /* 0x0000e400ff047b82 */ /* 0x000e220000000a00 */
[----:B------:R-:W1:Y:S01]  /*0090*/  LDCU.64 UR6, c[0x0][0x358] ;  /* 0x00006b00ff0677ac */ /* 0x000e620008000a00 */
[----:B0-----:R-:W-:-:S06]  /*00a0*/  IMAD.WIDE.U32 R4, R0, 0x4, R4 ;  /* 0x0000000400047825 */ /* 0x001fcc00078e0004 */
[----:B-1----:R-:W2:Y:S01]  /*00b0*/  LDG.E.CONSTANT R4, desc[UR6][R4.64] ;  /* 0x0000000604047981 */ /* 0x002ea2000c1e9900 */
[----:B------:R-:W-:Y:S01]  /*00c0*/  BSSY.RECONVERGENT B0, `(.L_x_0) ;  /* 0x0000019000007945 */ /* 0x000fe20003800200 */
[----:B------:R-:W0:Y:S02]  /*00d0*/  S2R R2, SR_TID.X ;  /* 0x0000000000027919 */ /* 0x000e240000002100 */
[----:B0-----:R-:W-:Y:S02]  /*00e0*/  ISETP.GE.U32.AND P1, PT, R2, UR5, PT ;  /* 0x0000000502007c0c */ /* 0x001fe4000bf26070 */
[----:B--2---:R-:W-:-:S04]  /*00f0*/  VIMNMX R3, PT, PT, RZ, R4, !PT ;  /* 0x00000004ff037248 */ /* 0x004fc80007fe0100 */
[----:B------:R-:W-:-:S07]  /*0100*/  ISETP.GE.U32.AND P0, PT, R3, UR5, PT ;  /* 0x0000000503007c0c */ /* 0x000fce000bf06070 */
[----:B------:R-:W-:Y:S06]  /*0110*/  @P1 BRA `(.L_x_1) ;  /* 0x00000000004c1947 */ /* 0x000fec0003800000 */
[----:B------:R-:W0:Y:S01]  /*0120*/  LDC R20, c[0x0][0x360] ;  /* 0x0000d800ff147b82 */ /* 0x000e220000000800 */
[----:B------:R-:W-:-:S07]  /*0130*/  IMAD.MOV.U32 R21, RZ, RZ, R2 ;  /* 0x000000ffff157224 */ /* 0x000fce00078e0002 */
[----:B------:R-:W1:Y:S08]  /*0140*/  LDC.64 R4, c[0x0][0x3a8] ;  /* 0x0000ea00ff047b82 */ /* 0x000e700000000a00 */
[----:B------:R-:W2:Y:S08]  /*0150*/  LDC.64 R6, c[0x0][0x3c0] ;  /* 0x0000f000ff067b82 */ /* 0x000eb00000000a00 */
[----:B------:R-:W3:Y:S08]  /*0160*/  LDC.64 R8, c[0x0][0x3b0] ;  /* 0x0000ec00ff087b82 */ /* 0x000ef00000000a00 */
[----:B------:R-:W4:Y:S02]  /*0170*/  LDC.64 R10, c[0x0][0x3b8] ;  /* 0x0000ee00ff0a7b82 */ /* 0x000f240000000a00 */
.L_x_2:
[----:B------:R-:W-:Y:S02]  /*0180*/  IMAD R19, R21, UR4, R0 ;  /* 0x0000000415137c24 */ /* 0x000fe4000f8e0200 */
[----:B------:R-:W-:Y:S02]  /*0190*/  IMAD.MOV.U32 R23, RZ, RZ, 0x7fffffff ;  /* 0x7fffffffff177424 */ /* 0x000fe400078e00ff */
[----:B-1----:R-:W-:-:S04]  /*01a0*/  IMAD.WIDE R12, R19, 0x4, R4 ;  /* 0x00000004130c7825 */ /* 0x002fc800078e0204 */
[C---:B---3--:R-:W-:Y:S01]  /*01b0*/  IMAD.WIDE R14, R19.reuse, 0x4, R8 ;  /* 0x00000004130e7825 */ /* 0x048fe200078e0208 */
[----:B------:R1:W-:Y:S03]  /*01c0*/  STG.E desc[UR6][R12.64], R23 ;  /* 0x000000170c007986 */ /* 0x0003e6000c101906 */
[C---:B----4-:R-:W-:Y:S01]  /*01d0*/  IMAD.WIDE R16, R19.reuse, 0x4, R10 ;  /* 0x0000000413107825 */ /* 0x050fe200078e020a */
[----:B------:R1:W-:Y:S03]  /*01e0*/  STG.E desc[UR6][R14.64], R23 ;  /* 0x000000170e007986 */ /* 0x0003e6000c101906 */
[----:B--2---:R-:W-:Y:S01]  /*01f0*/  IMAD.WIDE R18, R19, 0x4, R6 ;  /* 0x0000000413127825 */ /* 0x004fe200078e0206 */
[----:B------:R1:W-:Y:S03]  /*0200*/  STG.E desc[UR6][R16.64], R23 ;  /* 0x0000001710007986 */ /* 0x0003e6000c101906 */
[----:B0-----:R-:W-:Y:S01]  /*0210*/  IMAD.IADD R21, R20, 0x1, R21 ;  /* 0x0000000114157824 */ /* 0x001fe200078e0215 */
[----:B------:R1:W-:Y:S04]  /*0220*/  STG.E desc[UR6][R18.64], R23 ;  /* 0x0000001712007986 */ /* 0x0003e8000c101906 */
[----:B------:R-:W-:-:S13]  /*0230*/  ISETP.GE.AND P1, PT, R21, UR5, PT ;  /* 0x0000000515007c0c */ /* 0x000fda000bf26270 */
[----:B-1----:R-:W-:Y:S05]  /*0240*/  @!P1 BRA `(.L_x_2) ;  /* 0xfffffffc00cc9947 */ /* 0x002fea000383ffff */
.L_x_1:
[----:B------:R-:W-:Y:S05]  /*0250*/  BSYNC.RECONVERGENT B0 ;  /* 0x0000000000007941 */ /* 0x000fea0003800200 */
.L_x_0:
[----:B------:R-:W-:Y:S01]  /*0260*/  BAR.SYNC.DEFER_BLOCKING 0x0 ;  /* 0x0000000000007b1d */ /* 0x000fe20000010000 */
[----:B------:R-:W-:-:S13]  /*0270*/  ISETP.NE.OR P0, PT, R2, RZ, P0 ;  /* 0x000000ff0200720c */ /* 0x000fda0000705670 */
[----:B------:R-:W-:Y:S05]  /*0280*/  @P0 EXIT ;  /* 0x000000000000094d */ /* 0x000fea0003800000 */
[----:B------:R-:W-:Y:S02]  /*0290*/  IMAD.MOV.U32 R4, RZ, RZ, 0x7fffffff ;  /* 0x7fffffffff047424 */ /* 0x000fe400078e00ff */
[----:B------:R-:W-:-:S07]  /*02a0*/  IMAD.MOV.U32 R2, RZ, RZ, 0x7fffffff ;  /* 0x7fffffffff027424 */ /* 0x000fce00078e00ff */
.L_x_8:
[----:B0-----:R-:W0:Y:S01]  /*02b0*/  LDC.64 R8, c[0x0][0x380] ;  /* 0x0000e000ff087b82 */ /* 0x001e220000000a00 */
[----:B-1----:R-:W1:Y:S07]  /*02c0*/  LDCU.64 UR4, c[0x0][0x398] ;  /* 0x00007300ff0477ac */ /* 0x002e6e0008000a00 */
[----:B------:R-:W2:Y:S01]  /*02d0*/  LDC.64 R10, c[0x0][0x388] ;  /* 0x0000e200ff0a7b82 */ /* 0x000ea20000000a00 */
[----:B-1----:R-:W-:Y:S01]  /*02e0*/  IMAD R5, R3, UR4, R0 ;  /* 0x0000000403057c24 */ /* 0x002fe2000f8e0200 */
[----:B------:R-:W1:Y:S03]  /*02f0*/  LDCU UR4, c[0x0][0x3a0] ;  /* 0x00007400ff0477ac */ /* 0x000e660008000800 */
[----:B0-----:R-:W-:-:S06]  /*0300*/  IMAD.WIDE.U32 R8, R5, 0x4, R8 ;  /* 0x0000000405087825 */ /* 0x001fcc00078e0008 */
[----:B------:R-:W3:Y:S01]  /*0310*/  LDG.E.CONSTANT R8, desc[UR6][R8.64] ;  /* 0x0000000608087981 */ /* 0x000ee2000c1e9900 */
[----:B--2---:R-:W-:-:S05]  /*0320*/  IMAD.WIDE.U32 R10, R5, 0x4, R10 ;  /* 0x00000004050a7825 */ /* 0x004fca00078e000a */
[----:B------:R-:W2:Y:S01]  /*0330*/  LDG.E.CONSTANT R15, desc[UR6][R10.64] ;  /* 0x000000060a0f7981 */ /* 0x000ea2000c1e9900 */
[----:B-1----:R-:W-:-:S04]  /*0340*/  IADD3 R6, PT, PT, R3, UR4, RZ ;  /* 0x0000000403067c10 */ /* 0x002fc8000fffe0ff */
[----:B------:R-:W-:-:S04]  /*0350*/  ISETP.GE.AND P0, PT, R6, UR5, PT ;  /* 0x0000000506007c0c */ /* 0x000fc8000bf06270 */
[----:B------:R-:W-:Y:S01]  /*0360*/  ISETP.LT.OR P0, PT, R3, UR4, P0 ;  /* 0x0000000403007c0c */ /* 0x000fe20008701670 */
[----:B------:R-:W-:Y:S02]  /*0370*/  IMAD.MOV.U32 R7, RZ, RZ, 0x7fffffff ;  /* 0x7fffffffff077424 */ /* 0x000fe400078e00ff */
[----:B------:R-:W-:Y:S01]  /*0380*/  IMAD.MOV.U32 R17, RZ, RZ, 0x7fffffff ;  /* 0x7fffffffff117424 */ /* 0x000fe200078e00ff */
[----:B---3--:R-:W-:-:S04]  /*0390*/  FSETP.EQU.OR P0, PT, |R8|, +INF , P0 ;  /* 0x7f8000000800780b */ /* 0x008fc8000070a600 */
[----:B--2---:R-:W-:-:S13]  /*03a0*/  FSETP.EQU.OR P0, PT, |R15|, +INF , P0 ;  /* 0x7f8000000f00780b */ /* 0x004fda000070a600 */
[----:B------:R-:W-:Y:S05]  /*03b0*/  @P0 BRA `(.L_x_3) ;  /* 0x0000000000e00947 */ /* 0x000fea0003800000 */
[----:B------:R-:W0:Y:S01]  /*03c0*/  LDC.64 R6, c[0x0][0x388] ;  /* 0x0000e200ff067b82 */ /* 0x000e220000000a00 */
[----:B------:R-:W-:Y:S01]  /*03d0*/  IMAD.MOV.U32 R9, RZ, RZ, 0x7f800000 ;  /* 0x7f800000ff097424 */ /* 0x000fe200078e00ff */
[----:B------:R-:W1:Y:S01]  /*03e0*/  LDCU UR9, c[0x0][0x3a0] ;  /* 0x00007400ff0977ac */ /* 0x000e620008000800 */
[----:B------:R-:W-:Y:S01]  /*03f0*/  IMAD.MOV.U32 R14, RZ, RZ, 0x7f800000 ;  /* 0x7f800000ff0e7424 */ /* 0x000fe200078e00ff */
[----:B------:R-:W2:Y:S01]  /*0400*/  LDCU UR8, c[0x0][0x398] ;  /* 0x00007300ff0877ac */ /* 0x000ea20008000800 */
[----:B------:R-:W-:-:S05]  /*0410*/  UMOV UR4, 0x1 ;  /* 0x0000000100047882 */ /* 0x000fca0000000000 */
.L_x_5:
[C---:B------:R-:W-:Y:S01]  /*0420*/  IADD3 R13, PT, PT, R3.reuse, UR4, RZ ;  /* 0x00000004030d7c10 */ /* 0x040fe2000fffe0ff */
[----:B------:R-:W-:-:S04]  /*0430*/  VIADD R11, R3, -UR4 ;  /* 0x80000004030b7c36 */ /* 0x000fc80008000000 */
[--C-:B--2---:R-:W-:Y:S02]  /*0440*/  IMAD R13, R13, UR8, R0.reuse ;  /* 0x000000080d0d7c24 */ /* 0x104fe4000f8e0200 */
[----:B------:R-:W-:Y:S02]  /*0450*/  IMAD R11, R11, UR8, R0 ;  /* 0x000000080b0b7c24 */ /* 0x000fe4000f8e0200 */
[----:B0-----:R-:W-:-:S04]  /*0460*/  IMAD.WIDE R12, R13, 0x4, R6 ;  /* 0x000000040d0c7825 */ /* 0x001fc800078e0206 */
[----:B------:R-:W-:Y:S02]  /*0470*/  IMAD.WIDE R10, R11, 0x4, R6 ;  /* 0x000000040b0a7825 */ /* 0x000fe400078e0206 */
[----:B------:R-:W2:Y:S04]  /*0480*/  LDG.E.CONSTANT R12, desc[UR6][R12.64] ;  /* 0x000000060c0c7981 */ /* 0x000ea8000c1e9900 */
[----:B------:R-:W3:Y:S01]  /*0490*/  LDG.E.CONSTANT R11, desc[UR6][R10.64] ;  /* 0x000000060a0b7981 */ /* 0x000ee2000c1e9900 */
[----:B--2---:R-:W-:-:S04]  /*04a0*/  FSETP.NE.AND P0, PT, |R12|, +INF , PT ;  /* 0x7f8000000c00780b */ /* 0x004fc80003f05200 */
[----:B---3--:R-:W-:-:S13]  /*04b0*/  FSETP.NE.AND P0, PT, |R11|, +INF , P0 ;  /* 0x7f8000000b00780b */ /* 0x008fda0000705200 */
[----:B------:R-:W-:Y:S05]  /*04c0*/  @!P0 BRA `(.L_x_4) ;  /* 0x0000000000188947 */ /* 0x000fea0003800000 */
[----:B-1----:R-:W-:Y:S01]  /*04d0*/  UISETP.NE.AND UP0, UPT, UR4, UR9, UPT ;  /* 0x000000090400728c */ /* 0x002fe2000bf05270 */
[----:B------:R-:W-:Y:S01]  /*04e0*/  FMNMX R14, R14, R11, PT ;  /* 0x0000000b0e0e7209 */ /* 0x000fe20003800000 */
[----:B------:R-:W-:Y:S01]  /*04f0*/  UIADD3 UR5, UPT, UPT, UR4, 0x1, URZ ;  /* 0x0000000104057890 */ /* 0x000fe2000fffe0ff */
[----:B------:R-:W-:-:S06]  /*0500*/  FMNMX R9, R9, R12, PT ;  /* 0x0000000c09097209 */ /* 0x000fcc0003800000 */
[----:B------:R-:W-:Y:S01]  /*0510*/  UMOV UR4, UR5 ;  /* 0x0000000500047c82 */ /* 0x000fe20008000000 */
[----:B------:R-:W-:Y:S05]  /*0520*/  BRA.U UP0, `(.L_x_5) ;  /* 0xfffffffd00bc7547 */ /* 0x000fea000b83ffff */
.L_x_4:
[----:B------:R-:W0:Y:S01]  /*0530*/  LDC.64 R10, c[0x0][0x380] ;  /* 0x0000e000ff0a7b82 */ /* 0x000e220000000a00 */
[C---:B------:R-:W-:Y:S01]  /*0540*/  FSETP.GEU.AND P2, PT, R15.reuse, R9, PT ;  /* 0x000000090f00720b */ /* 0x040fe20003f4e000 */
[----:B------:R-:W-:Y:S01]  /*0550*/  IMAD.MOV.U32 R9, RZ, RZ, -0x800000 ;  /* 0xff800000ff097424 */ /* 0x000fe200078e00ff */
[C---:B------:R-:W-:Y:S01]  /*0560*/  FSETP.GEU.AND P1, PT, R15.reuse, R14, PT ;  /* 0x0000000e0f00720b */ /* 0x040fe20003f2e000 */
[----:B------:R-:W-:Y:S01]  /*0570*/  IMAD.MOV.U32 R17, RZ, RZ, -0x800000 ;  /* 0xff800000ff117424 */ /* 0x000fe200078e00ff */
[----:B------:R-:W-:Y:S01]  /*0580*/  FSEL R6, R15, +QNAN , !P2 ;  /* 0x7fffffff0f067808 */ /* 0x000fe20005000000 */
[----:B-1----:R-:W1:Y:S03]  /*0590*/  LDCU UR9, c[0x0][0x3a0] ;  /* 0x00007400ff0977ac */ /* 0x002e660008000800 */
[----:B------:R-:W-:Y:S01]  /*05a0*/  FSEL R6, R6, +QNAN , !P1 ;  /* 0x7fffffff06067808 */ /* 0x000fe20004800000 */
[----:B------:R-:W2:Y:S03]  /*05b0*/  LDCU UR8, c[0x0][0x398] ;  /* 0x00007300ff0877ac */ /* 0x000ea60008000800 */
[----:B------:R-:W-:Y:S01]  /*05c0*/  FSEL R7, R6, +QNAN , P0 ;  /* 0x7fffffff06077808 */ /* 0x000fe20000000000 */
[----:B------:R-:W-:-:S06]  /*05d0*/  UMOV UR4, 0x1 ;  /* 0x0000000100047882 */ /* 0x000fcc0000000000 */
.L_x_7:
        /* <DEDUP_REMOVED lines=12> */
[----:B------:R-:W-:Y:S01]  /*06a0*/  FMNMX R17, R17, R12, !PT ;  /* 0x0000000c11117209 */ /* 0x000fe20007800000 */
[----:B------:R-:W-:Y:S01]  /*06b0*/  UIADD3 UR5, UPT, UPT, UR4, 0x1, URZ ;  /* 0x0000000104057890 */ /* 0x000fe2000fffe0ff */
[----:B------:R-:W-:-:S06]  /*06c0*/  FMNMX R9, R9, R14, !PT ;  /* 0x0000000e09097209 */ /* 0x000fcc0007800000 */
[----:B------:R-:W-:Y:S01]  /*06d0*/  UMOV UR4, UR5 ;  /* 0x0000000500047c82 */ /* 0x000fe20008000000 */
[----:B------:R-:W-:Y:S05]  /*06e0*/  BRA.U UP0, `(.L_x_7) ;  /* 0xfffffffd00bc7547 */ /* 0x000fea000b83ffff */
.L_x_6:
[C---:B------:R-:W-:Y:S02]  /*06f0*/  FSETP.GT.AND P2, PT, R8.reuse, R9, PT ;  /* 0x000000090800720b */ /* 0x040fe40003f44000 */
[C---:B------:R-:W-:Y:S02]  /*0700*/  FSETP.GT.AND P1, PT, R8.reuse, R17, PT ;  /* 0x000000110800720b */ /* 0x040fe40003f24000 */
[----:B------:R-:W-:-:S04]  /*0710*/  FSEL R8, R8, +QNAN , P2 ;  /* 0x7fffffff08087808 */ /* 0x000fc80001000000 */
[----:B------:R-:W-:-:S04]  /*0720*/  FSEL R8, R8, +QNAN , P1 ;  /* 0x7fffffff08087808 */ /* 0x000fc80000800000 */
[----:B------:R-:W-:-:S07]  /*0730*/  FSEL R17, R8, +QNAN , P0 ;  /* 0x7fffffff08117808 */ /* 0x000fce0000000000 */
.L_x_3:
[----:B------:R-:W0:Y:S01]  /*0740*/  LDC.64 R8, c[0x0][0x3a8] ;  /* 0x0000ea00ff087b82 */ /* 0x000e220000000a00 */
[----:B------:R-:W2:Y:S01]  /*0750*/  LDCU UR4, c[0x0][0x39c] ;  /* 0x00007380ff0477ac */ /* 0x000ea20008000800 */
[----:B------:R-:W-:Y:S01]  /*0760*/  FSETP.NE.AND P0, PT, |R7|, +INF , PT ;  /* 0x7f8000000700780b */ /* 0x000fe20003f05200 */
[----:B------:R-:W-:Y:S01]  /*0770*/  VIADD R3, R3, 0x1 ;  /* 0x0000000103037836 */ /* 0x000fe20000000000 */
[----:B------:R-:W-:Y:S02]  /*0780*/  FSETP.NE.AND P1, PT, |R17|, +INF , PT ;  /* 0x7f8000001100780b */ /* 0x000fe40003f25200 */
[----:B------:R-:W-:Y:S02]  /*0790*/  FSEL R4, R4, R7, !P0 ;  /* 0x0000000704047208 */ /* 0x000fe40004000000 */
[----:B------:R-:W3:Y:S01]  /*07a0*/  LDC.64 R10, c[0x0][0x3b0] ;  /* 0x0000ec00ff0a7b82 */ /* 0x000ee20000000a00 */
[----:B------:R-:W-:-:S07]  /*07b0*/  FSEL R2, R2, R17, !P1 ;  /* 0x0000001102027208 */ /* 0x000fce0004800000 */
[----:B------:R-:W4:Y:S01]  /*07c0*/  LDC.64 R12, c[0x0][0x3b8] ;  /* 0x0000ee00ff0c7b82 */ /* 0x000f220000000a00 */
[----:B--2---:R-:W-:-:S07]  /*07d0*/  ISETP.GE.AND P0, PT, R3, UR4, PT ;  /* 0x0000000403007c0c */ /* 0x004fce000bf06270 */
[----:B------:R-:W2:Y:S01]  /*07e0*/  LDC.64 R14, c[0x0][0x3c0] ;  /* 0x0000f000ff0e7b82 */ /* 0x000ea20000000a00 */
[----:B0-----:R-:W-:-:S05]  /*07f0*/  IMAD.WIDE.U32 R8, R5, 0x4, R8 ;  /* 0x0000000405087825 */ /* 0x001fca00078e0008 */
[----:B------:R0:W-:Y:S01]  /*0800*/  STG.E desc[UR6][R8.64], R7 ;  /* 0x0000000708007986 */ /* 0x0001e2000c101906 */
[----:B---3--:R-:W-:-:S05]  /*0810*/  IMAD.WIDE.U32 R10, R5, 0x4, R10 ;  /* 0x00000004050a7825 */ /* 0x008fca00078e000a */
[----:B------:R0:W-:Y:S01]  /*0820*/  STG.E desc[UR6][R10.64], R17 ;  /* 0x000000110a007986 */ /* 0x0001e2000c101906 */
[----:B----4-:R-:W-:-:S05]  /*0830*/  IMAD.WIDE.U32 R12, R5, 0x4, R12 ;  /* 0x00000004050c7825 */ /* 0x010fca00078e000c */
[----:B------:R0:W-:Y:S01]  /*0840*/  STG.E desc[UR6][R12.64], R4 ;  /* 0x000000040c007986 */ /* 0x0001e2000c101906 */
[----:B--2---:R-:W-:-:S05]  /*0850*/  IMAD.WIDE.U32 R14, R5, 0x4, R14 ;  /* 0x00000004050e7825 */ /* 0x004fca00078e000e */
[----:B------:R0:W-:Y:S01]  /*0860*/  STG.E desc[UR6][R14.64], R2 ;  /* 0x000000020e007986 */ /* 0x0001e2000c101906 */
[----:B------:R-:W-:Y:S05]  /*0870*/  @!P0 BRA `(.L_x_8) ;  /* 0xfffffff8008c8947 */ /* 0x000fea000383ffff */
[----:B-1----:R-:W-:Y:S05]  /*0880*/  EXIT ;  /* 0x000000000000794d */ /* 0x002fea0003800000 */
.L_x_9:
[----:B------:R-:W-:-:S00]  /*0890*/  BRA `(.L_x_9) ;  /* 0xfffffffc00fc7947 */ /* 0x000fc0000383ffff */
[----:B------:R-:W-:-:S00]  /*08a0*/  NOP ;  /* 0x0000000000007918 */ /* 0x000fc00000000000 */
        /* <DEDUP_REMOVED lines=13> */
.L_x_20:


//--------------------- .text.minmax_batch_f32    --------------------------
	.section	.text.minmax_batch_f32,"ax",@progbits
	.align	128
        .global         minmax_batch_f32
        .type           minmax_batch_f32,@function
        .size           minmax_batch_f32,(.L_x_21 - minmax_batch_f32)
        .other          minmax_batch_f32,@"STO_CUDA_ENTRY STV_DEFAULT"
minmax_batch_f32:
.text.minmax_batch_f32:
[----:B------:R-:W-:Y:S08]  /*0000*/  LDC R1, c[0x0][0x37c] ;  /* 0x0000df00ff017b82 */ /* 0x000ff00000000800 */
[----:B------:R-:W0:Y:S02]  /*0010*/  LDC R11, c[0x0][0x390] ;  /* 0x0000e400ff0b7b82 */ /* 0x000e240000000800 */
[----:B0-----:R-:W-:-:S13]  /*0020*/  ISETP.GE.AND P0, PT, R11, 0x1, PT ;  /* 0x000000010b00780c */ /* 0x001fda0003f06270 */
[----:B------:R-:W-:Y:S05]  /*0030*/  @!P0 EXIT ;  /* 0x000000000000894d */ /* 0x000fea0003800000 */
[----:B------:R-:W0:Y:S01]  /*0040*/  S2R R0, SR_CTAID.Y ;  /* 0x0000000000007919 */ /* 0x000e220000002600 */
[----:B------:R-:W0:Y:S02]  /*0050*/  LDCU UR4, c[0x0][0x3a0] ;  /* 0x00007400ff0477ac */ /* 0x000e240008000800 */
[----:B0-----:R-:W-:-:S13]  /*0060*/  ISETP.GE.AND P0, PT, R0, UR4, PT ;  /* 0x0000000400007c0c */ /* 0x001fda000bf06270 */
[----:B------:R-:W-:Y:S05]  /*0070*/  @P0 EXIT ;  /* 0x000000000000094d */ /* 0x000fea0003800000 */
[----:B------:R-:W0:Y:S01]  /*0080*/  S2R R2, SR_TID.X ;  /* 0x0000000000027919 */ /* 0x000e220000002100 */
[----:B------:R-:W0:Y:S01]  /*0090*/  S2UR UR4, SR_CTAID.X ;  /* 0x00000000000479c3 */ /* 0x000e220000002500 */
[----:B------:R-:W1:Y:S01]  /*00a0*/  LDCU.64 UR6, c[0x0][0x358] ;  /* 0x00006b00ff0677ac */ /* 0x000e620008000a00 */
[----:B------:R-:W-:Y:S06]  /*00b0*/  BSSY.RECONVERGENT B0, `(.L_x_10) ;  /* 0x0000019000007945 */ /* 0x000fec0003800200 */
[----:B------:R-:W2:Y:S01]  /*00c0*/  LDC R21, c[0x0][0x360] ;  /* 0x0000d800ff157b82 */ /* 0x000ea20000000800 */
[----:B0-----:R-:W-:Y:S01]  /*00d0*/  LOP3.LUT P0, RZ, R2, UR4, RZ, 0xfc, !PT ;  /* 0x0000000402ff7c12 */ /* 0x001fe2000f80fcff */
[----:B--2---:R-:W-:-:S05]  /*00e0*/  IMAD R10, R21, UR4, R2 ;  /* 0x00000004150a7c24 */ /* 0x004fca000f8e0202 */
[----:B------:R-:W-:-:S13]  /*00f0*/  ISETP.GE.AND P1, PT, R10, R11, PT ;  /* 0x0000000b0a00720c */ /* 0x000fda0003f26270 */
[----:B-1----:R-:W-:Y:S05]  /*0100*/  @P1 BRA `(.L_x_11) ;  /* 0x00000000004c1947 */ /* 0x002fea0003800000 */
[----:B------:R-:W0:Y:S01]  /*0110*/  LDC.64 R2, c[0x0][0x3a8] ;  /* 0x0000ea00ff027b82 */ /* 0x000e220000000a00 */
[----:B------:R-:W1:Y:S07]  /*0120*/  LDCU UR5, c[0x0][0x370] ;  /* 0x00006e00ff0577ac */ /* 0x000e6e0008000800 */
[----:B------:R-:W2:Y:S08]  /*0130*/  LDC.64 R4, c[0x0][0x3c0] ;  /* 0x0000f000ff047b82 */ /* 0x000eb00000000a00 */
[----:B------:R-:W3:Y:S01]  /*0140*/  LDC.64 R6, c[0x0][0x3b0] ;  /* 0x0000ec00ff067b82 */ /* 0x000ee20000000a00 */
[----:B-1----:R-:W-:-:S07]  /*0150*/  IMAD R21, R21, UR5, RZ ;  /* 0x0000000515157c24 */ /* 0x002fce000f8e02ff */
[----:B------:R-:W1:Y:S02]  /*0160*/  LDC.64 R8, c[0x0][0x3b8] ;  /* 0x0000ee00ff087b82 */ /* 0x000e640000000a00 */
.L_x_12:
[----:B------:R-:W-:Y:S02]  /*0170*/  IMAD R19, R0, R11, R10 ;  /* 0x0000000b00137224 */ /* 0x000fe400078e020a */
[----:B------:R-:W-:Y:S02]  /*0180*/  IMAD.MOV.U32 R23, RZ, RZ, 0x7fffffff ;  /* 0x7fffffffff177424 */ /* 0x000fe400078e00ff */
[----:B0-----:R-:W-:-:S04]  /*0190*/  IMAD.WIDE R12, R19, 0x4, R2 ;  /* 0x00000004130c7825 */ /* 0x001fc800078e0202 */
[C---:B---3--:R-:W-:Y:S01]  /*01a0*/  IMAD.WIDE R14, R19.reuse, 0x4, R6 ;  /* 0x00000004130e7825 */ /* 0x048fe200078e0206 */
[----:B------:R4:W-:Y:S03]  /*01b0*/  STG.E desc[UR6][R12.64], R23 ;  /* 0x000000170c007986 */ /* 0x0009e6000c101906 */
[C---:B-1----:R-:W-:Y:S01]  /*01c0*/  IMAD.WIDE R16, R19.reuse, 0x4, R8 ;  /* 0x0000000413107825 */ /* 0x042fe200078e0208 */
[----:B------:R4:W-:Y:S03]  /*01d0*/  STG.E desc[UR6][R14.64], R23 ;  /* 0x000000170e007986 */ /* 0x0009e6000c101906 */
[----:B--2---:R-:W-:Y:S01]  /*01e0*/  IMAD.WIDE R18, R19, 0x4, R4 ;  /* 0x0000000413127825 */ /* 0x004fe200078e0204 */
[----:B------:R4:W-:Y:S03]  /*01f0*/  STG.E desc[UR6][R16.64], R23 ;  /* 0x0000001710007986 */ /* 0x0009e6000c101906 */
[----:B------:R-:W-:Y:S01]  /*0200*/  IMAD.IADD R10, R21, 0x1, R10 ;  /* 0x00000001150a7824 */ /* 0x000fe200078e020a */
[----:B------:R4:W-:Y:S04]  /*0210*/  STG.E desc[UR6][R18.64], R23 ;  /* 0x0000001712007986 */ /* 0x0009e8000c101906 */
[----:B------:R-:W-:-:S13]  /*0220*/  ISETP.GE.AND P1, PT, R10, R11, PT ;  /* 0x0000000b0a00720c */ /* 0x000fda0003f26270 */
[----:B----4-:R-:W-:Y:S05]  /*0230*/  @!P1 BRA `(.L_x_12) ;  /* 0xfffffffc00cc9947 */ /* 0x010fea000383ffff */
.L_x_11:
[----:B------:R-:W-:Y:S05]  /*0240*/  BSYNC.RECONVERGENT B0 ;  /* 0x0000000000007941 */ /* 0x000fea0003800200 */
.L_x_10:
[----:B------:R-:W-:Y:S06]  /*0250*/  BAR.SYNC.DEFER_BLOCKING 0x0 ;  /* 0x0000000000007b1d */ /* 0x000fec0000010000 */
[----:B------:R-:W-:Y:S05]  /*0260*/  @P0 EXIT ;  /* 0x000000000000094d */ /* 0x000fea0003800000 */
[----:B------:R-:W0:Y:S01]  /*0270*/  LDC.64 R2, c[0x0][0x398] ;  /* 0x0000e600ff027b82 */ /* 0x000e220000000a00 */
[----:B------:R-:W1:Y:S01]  /*0280*/  LDCU UR4, c[0x0][0x394] ;  /* 0x00007280ff0477ac */ /* 0x000e620008000800 */
[----:B0-----:R-:W-:-:S06]  /*0290*/  IMAD.WIDE.U32 R2, R0, 0x4, R2 ;  /* 0x0000000400027825 */ /* 0x001fcc00078e0002 */
[----:B------:R-:W2:Y:S02]  /*02a0*/  LDG.E.CONSTANT R2, desc[UR6][R2.64] ;  /* 0x0000000602027981 */ /* 0x000ea4000c1e9900 */
[----:B--2---:R-:W-:-:S04]  /*02b0*/  ISETP.GE.AND P0, PT, R2, 0x1, PT ;  /* 0x000000010200780c */ /* 0x004fc80003f06270 */
[----:B-1----:R-:W-:-:S13]  /*02c0*/  ISETP.LE.OR P0, PT, R11, UR4, !P0 ;  /* 0x000000040b007c0c */ /* 0x002fda000c703670 */
[----:B------:R-:W-:Y:S05]  /*02d0*/  @P0 EXIT ;  /* 0x000000000000094d */ /* 0x000fea0003800000 */
[----:B------:R-:W-:Y:S01]  /*02e0*/  UISETP.LT.AND UP0, UPT, URZ, UR4, UPT ;  /* 0x00000004ff00728c */ /* 0x000fe2000bf01270 */
[----:B------:R-:W-:Y:S02]  /*02f0*/  IMAD.MOV.U32 R4, RZ, RZ, 0x7fffffff ;  /* 0x7fffffffff047424 */ /* 0x000fe400078e00ff */
[----:B------:R-:W-:Y:S01]  /*0300*/  IMAD.MOV.U32 R3, RZ, RZ, 0x7fffffff ;  /* 0x7fffffffff037424 */ /* 0x000fe200078e00ff */
[----:B------:R-:W-:-:S06]  /*0310*/  USEL UR4, URZ, UR4, !UP0 ;  /* 0x00000004ff047287 */ /* 0x000fcc000c000000 */
[----:B------:R-:W-:-:S07]  /*0320*/  IMAD.U32 R5, RZ, RZ, UR4 ;  /* 0x00000004ff057e24 */ /* 0x000fce000f8e00ff */
.L_x_18:
[----:B0-----:R-:W0:Y:S01]  /*0330*/  LDC.64 R8, c[0x0][0x380] ;  /* 0x0000e000ff087b82 */ /* 0x001e220000000a00 */
[----:B------:R-:W1:Y:S07]  /*0340*/  LDCU UR4, c[0x0][0x390] ;  /* 0x00007200ff0477ac */ /* 0x000e6e0008000800 */
[----:B------:R-:W2:Y:S01]  /*0350*/  LDC.64 R10, c[0x0][0x388] ;  /* 0x0000e200ff0a7b82 */ /* 0x000ea20000000a00 */
[----:B0-----:R-:W-:-:S05]  /*0360*/  IMAD.WIDE.U32 R8, R5, 0x4, R8 ;  /* 0x0000000405087825 */ /* 0x001fca00078e0008 */
[----:B------:R-:W3:Y:S01]  /*0370*/  LDG.E.CONSTANT R6, desc[UR6][R8.64] ;  /* 0x0000000608067981 */ /* 0x000ee2000c1e9900 */
[----:B--2---:R-:W-:-:S05]  /*0380*/  IMAD.WIDE.U32 R10, R5, 0x4, R10 ;  /* 0x00000004050a7825 */ /* 0x004fca00078e000a */
[----:B------:R-:W2:Y:S01]  /*0390*/  LDG.E.CONSTANT R15, desc[UR6][R10.64] ;  /* 0x000000060a0f7981 */ /* 0x000ea2000c1e9900 */
[----:B------:R-:W-:-:S05]  /*03a0*/  IMAD.IADD R7, R2, 0x1, R5 ;  /* 0x0000000102077824 */ /* 0x000fca00078e0205 */
[----:B-1----:R-:W-:-:S04]  /*03b0*/  ISETP.GE.AND P0, PT, R7, UR4, PT ;  /* 0x0000000407007c0c */ /* 0x002fc8000bf06270 */
[----:B------:R-:W-:Y:S01]  /*03c0*/  ISETP.LT.OR P0, PT, R5, R2, P0 ;  /* 0x000000020500720c */ /* 0x000fe20000701670 */
[----:B------:R-:W-:Y:S02]  /*03d0*/  IMAD.MOV.U32 R7, RZ, RZ, 0x7fffffff ;  /* 0x7fffffffff077424 */ /* 0x000fe400078e00ff */
[----:B------:R-:W-:Y:S01]  /*03e0*/  IMAD.MOV.U32 R16, RZ, RZ, 0x7fffffff ;  /* 0x7fffffffff107424 */ /* 0x000fe200078e00ff */
[----:B---3--:R-:W-:-:S04]  /*03f0*/  FSETP.EQU.OR P0, PT, |R6|, +INF , P0 ;  /* 0x7f8000000600780b */ /* 0x008fc8000070a600 */
[----:B--2---:R-:W-:-:S13]  /*0400*/  FSETP.EQU.OR P0, PT, |R15|, +INF , P0 ;  /* 0x7f8000000f00780b */ /* 0x004fda000070a600 */
[----:B------:R-:W-:Y:S05]  /*0410*/  @P0 BRA `(.L_x_13) ;  /* 0x0000000000b80947 */ /* 0x000fea0003800000 */
[----:B------:R-:W0:Y:S01]  /*0420*/  LDC.64 R8, c[0x0][0x388] ;  /* 0x0000e200ff087b82 */ /* 0x000e220000000a00 */
[----:B------:R-:W-:Y:S01]  /*0430*/  IMAD.MOV.U32 R7, RZ, RZ, 0x7f800000 ;  /* 0x7f800000ff077424 */ /* 0x000fe200078e00ff */
[----:B------:R-:W-:Y:S01]  /*0440*/  UMOV UR4, 0x1 ;  /* 0x0000000100047882 */ /* 0x000fe20000000000 */
[----:B------:R-:W-:-:S07]  /*0450*/  IMAD.MOV.U32 R14, RZ, RZ, 0x7f800000 ;  /* 0x7f800000ff0e7424 */ /* 0x000fce00078e00ff */
.L_x_15:
[C---:B------:R-:W-:Y:S02]  /*0460*/  VIADD R13, R5.reuse, UR4 ;  /* 0x00000004050d7c36 */ /* 0x040fe40008000000 */
[----:B------:R-:W-:Y:S02]  /*0470*/  VIADD R11, R5, -UR4 ;  /* 0x80000004050b7c36 */ /* 0x000fe40008000000 */
[----:B0-----:R-:W-:-:S04]  /*0480*/  IMAD.WIDE.U32 R12, R13, 0x4, R8 ;  /* 0x000000040d0c7825 */ /* 0x001fc800078e0008 */
[----:B------:R-:W-:Y:S02]  /*0490*/  IMAD.WIDE R10, R11, 0x4, R8 ;  /* 0x000000040b0a7825 */ /* 0x000fe400078e0208 */
[----:B------:R-:W2:Y:S04]  /*04a0*/  LDG.E.CONSTANT R12, desc[UR6][R12.64] ;  /* 0x000000060c0c7981 */ /* 0x000ea8000c1e9900 */
[----:B------:R-:W3:Y:S01]  /*04b0*/  LDG.E.CONSTANT R11, desc[UR6][R10.64] ;  /* 0x000000060a0b7981 */ /* 0x000ee2000c1e9900 */
[----:B--2---:R-:W-:-:S04]  /*04c0*/  FSETP.NE.AND P0, PT, |R12|, +INF , PT ;  /* 0x7f8000000c00780b */ /* 0x004fc80003f05200 */
[----:B---3--:R-:W-:-:S13]  /*04d0*/  FSETP.NE.AND P0, PT, |R11|, +INF , P0 ;  /* 0x7f8000000b00780b */ /* 0x008fda0000705200 */
[----:B------:R-:W-:Y:S05]  /*04e0*/  @!P0 BRA `(.L_x_14) ;  /* 0x0000000000148947 */ /* 0x000fea0003800000 */
[----:B------:R-:W-:Y:S01]  /*04f0*/  ISETP.NE.AND P1, PT, R2, UR4, PT ;  /* 0x0000000402007c0c */ /* 0x000fe2000bf25270 */
[----:B------:R-:W-:Y:S01]  /*0500*/  UIADD3 UR4, UPT, UPT, UR4, 0x1, URZ ;  /* 0x0000000104047890 */ /* 0x000fe2000fffe0ff */
[----:B------:R-:W-:Y:S02]  /*0510*/  FMNMX R14, R14, R11, PT ;  /* 0x0000000b0e0e7209 */ /* 0x000fe40003800000 */
[----:B------:R-:W-:-:S09]  /*0520*/  FMNMX R7, R7, R12, PT ;  /* 0x0000000c07077209 */ /* 0x000fd20003800000 */
[----:B------:R-:W-:Y:S05]  /*0530*/  @P1 BRA `(.L_x_15) ;  /* 0xfffffffc00c81947 */ /* 0x000fea000383ffff */
.L_x_14:
[----:B------:R-:W0:Y:S01]  /*0540*/  LDC.64 R8, c[0x0][0x380] ;  /* 0x0000e000ff087b82 */ /* 0x000e220000000a00 */
[C---:B------:R-:W-:Y:S01]  /*0550*/  FSETP.GEU.AND P2, PT, R15.reuse, R7, PT ;  /* 0x000000070f00720b */ /* 0x040fe20003f4e000 */
[----:B------:R-:W-:Y:S01]  /*0560*/  IMAD.MOV.U32 R17, RZ, RZ, -0x800000 ;  /* 0xff800000ff117424 */ /* 0x000fe200078e00ff */
[C---:B------:R-:W-:Y:S01]  /*0570*/  FSETP.GEU.AND P1, PT, R15.reuse, R14, PT ;  /* 0x0000000e0f00720b */ /* 0x040fe20003f2e000 */
[----:B------:R-:W-:Y:S01]  /*0580*/  UMOV UR4, 0x1 ;  /* 0x0000000100047882 */ /* 0x000fe20000000000 */
[----:B------:R-:W-:Y:S01]  /*0590*/  FSEL R7, R15, +QNAN , !P2 ;  /* 0x7fffffff0f077808 */ /* 0x000fe20005000000 */
[----:B------:R-:W-:-:S03]  /*05a0*/  IMAD.MOV.U32 R15, RZ, RZ, -0x800000 ;  /* 0xff800000ff0f7424 */ /* 0x000fc600078e00ff */
[----:B------:R-:W-:-:S04]  /*05b0*/  FSEL R7, R7, +QNAN , !P1 ;  /* 0x7fffffff07077808 */ /* 0x000fc80004800000 */
[----:B------:R-:W-:-:S07]  /*05c0*/  FSEL R7, R7, +QNAN , P0 ;  /* 0x7fffffff07077808 */ /* 0x000fce0000000000 */
.L_x_17:
        /* <DEDUP_REMOVED lines=11> */
[----:B------:R-:W-:Y:S02]  /*0680*/  FMNMX R17, R17, R10, !PT ;  /* 0x0000000a11117209 */ /* 0x000fe40007800000 */
[----:B------:R-:W-:-:S09]  /*0690*/  FMNMX R15, R15, R12, !PT ;  /* 0x0000000c0f0f7209 */ /* 0x000fd20007800000 */
[----:B------:R-:W-:Y:S05]  /*06a0*/  @P1 BRA `(.L_x_17) ;  /* 0xfffffffc00c81947 */ /* 0x000fea000383ffff */
.L_x_16:
[C---:B------:R-:W-:Y:S02]  /*06b0*/  FSETP.GT.AND P2, PT, R6.reuse, R15, PT ;  /* 0x0000000f0600720b */ /* 0x040fe40003f44000 */
[C---:B------:R-:W-:Y:S02]  /*06c0*/  FSETP.GT.AND P1, PT, R6.reuse, R17, PT ;  /* 0x000000110600720b */ /* 0x040fe40003f24000 */
[----:B------:R-:W-:-:S04]  /*06d0*/  FSEL R6, R6, +QNAN , P2 ;  /* 0x7fffffff06067808 */ /* 0x000fc80001000000 */
[----:B------:R-:W-:-:S04]  /*06e0*/  FSEL R6, R6, +QNAN , P1 ;  /* 0x7fffffff06067808 */ /* 0x000fc80000800000 */
[----:B------:R-:W-:-:S07]  /*06f0*/  FSEL R16, R6, +QNAN , P0 ;  /* 0x7fffffff06107808 */ /* 0x000fce0000000000 */
.L_x_13:
[----:B------:R-:W0:Y:S01]  /*0700*/  LDC.64 R10, c[0x0][0x3a8] ;  /* 0x0000ea00ff0a7b82 */ /* 0x000e220000000a00 */
[----:B------:R-:W1:Y:S01]  /*0710*/  LDCU UR4, c[0x0][0x390] ;  /* 0x00007200ff0477ac */ /* 0x000e620008000800 */
[----:B------:R-:W-:Y:S02]  /*0720*/  FSETP.NE.AND P0, PT, |R7|, +INF , PT ;  /* 0x7f8000000700780b */ /* 0x000fe40003f05200 */
[----:B------:R-:W-:Y:S02]  /*0730*/  FSETP.NE.AND P1, PT, |R16|, +INF , PT ;  /* 0x7f8000001000780b */ /* 0x000fe40003f25200 */
[----:B------:R-:W-:Y:S02]  /*0740*/  FSEL R4, R4, R7, !P0 ;  /* 0x0000000704047208 */ /* 0x000fe40004000000 */
[----:B------:R-:W2:Y:S01]  /*0750*/  LDC.64 R12, c[0x0][0x3b0] ;  /* 0x0000ec00ff0c7b82 */ /* 0x000ea20000000a00 */
[----:B------:R-:W-:-:S07]  /*0760*/  FSEL R3, R3, R16, !P1 ;  /* 0x0000001003037208 */ /* 0x000fce0004800000 */
[----:B------:R-:W3:Y:S01]  /*0770*/  LDC.64 R14, c[0x0][0x3b8] ;  /* 0x0000ee00ff0e7b82 */ /* 0x000ee20000000a00 */
[----:B-1----:R-:W-:Y:S02]  /*0780*/  IMAD R17, R0, UR4, R5 ;  /* 0x0000000400117c24 */ /* 0x002fe4000f8e0205 */
[----:B------:R-:W-:-:S05]  /*0790*/  VIADD R5, R5, 0x1 ;  /* 0x0000000105057836 */ /* 0x000fca0000000000 */
[----:B------:R-:W1:Y:S01]  /*07a0*/  LDC.64 R8, c[0x0][0x3c0] ;  /* 0x0000f000ff087b82 */ /* 0x000e620000000a00 */
[----:B0-----:R-:W-:Y:S01]  /*07b0*/  IMAD.WIDE.U32 R10, R17, 0x4, R10 ;  /* 0x00000004110a7825 */ /* 0x001fe200078e000a */
[----:B------:R-:W-:-:S04]  /*07c0*/  ISETP.GE.AND P0, PT, R5, UR4, PT ;  /* 0x0000000405007c0c */ /* 0x000fc8000bf06270 */
[----:B------:R0:W-:Y:S01]  /*07d0*/  STG.E desc[UR6][R10.64], R7 ;  /* 0x000000070a007986 */ /* 0x0001e2000c101906 */
[----:B--2---:R-:W-:-:S05]  /*07e0*/  IMAD.WIDE.U32 R12, R17, 0x4, R12 ;  /* 0x00000004110c7825 */ /* 0x004fca00078e000c */
[----:B------:R0:W-:Y:S01]  /*07f0*/  STG.E desc[UR6][R12.64], R16 ;  /* 0x000000100c007986 */ /* 0x0001e2000c101906 */
[----:B---3--:R-:W-:-:S05]  /*0800*/  IMAD.WIDE.U32 R14, R17, 0x4, R14 ;  /* 0x00000004110e7825 */ /* 0x008fca00078e000e */
[----:B------:R0:W-:Y:S01]  /*0810*/  STG.E desc[UR6][R14.64], R4 ;  /* 0x000000040e007986 */ /* 0x0001e2000c101906 */
[----:B-1----:R-:W-:-:S05]  /*0820*/  IMAD.WIDE.U32 R8, R17, 0x4, R8 ;  /* 0x0000000411087825 */ /* 0x002fca00078e0008 */
[----:B------:R0:W-:Y:S01]  /*0830*/  STG.E desc[UR6][R8.64], R3 ;  /* 0x0000000308007986 */ /* 0x0001e2000c101906 */
[----:B------:R-:W-:Y:S05]  /*0840*/  @!P0 BRA `(.L_x_18) ;  /* 0xfffffff800b88947 */ /* 0x000fea000383ffff */
[----:B------:R-:W-:Y:S05]  /*0850*/  EXIT ;  /* 0x000000000000794d */ /* 0x000fea0003800000 */
.L_x_19:
        /* <DEDUP_REMOVED lines=10> */
.L_x_21:


//--------------------- .nv.shared.reserved.0     --------------------------
	.section	.nv.shared.reserved.0,"aw",@nobits
	.weak		__nv_reservedSMEM_offset_0_alias
	.size		__nv_reservedSMEM_offset_0_alias, 0, 64
	.other		__nv_reservedSMEM_offset_0_alias,@"STO_CUDA_RESERVED_SHARED STV_DEFAULT"
__nv_reservedSMEM_offset_0_alias:
	.zero		0
	.zero		64


//--------------------- .nv.constant0.minmax_many_series_one_param_time_major_f32 --------------------------
	.section	.nv.constant0.minmax_many_series_one_param_time_major_f32,"a",@progbits
	.sectionflags	@""
	.align	4
.nv.constant0.minmax_many_series_one_param_time_major_f32:
	.zero		968


//--------------------- .nv.constant0.minmax_batch_f32 --------------------------
	.section	.nv.constant0.minmax_batch_f32,"a",@progbits
	.sectionflags	@""
	.align	4
.nv.constant0.minmax_batch_f32:
	.zero		968


//--------------------- SYMBOLS --------------------------

	.type		.nv.reservedSmem.offset0,@object
	.size		.nv.reservedSmem.offset0,0x4
